//
// Generated by NVIDIA NVVM Compiler
//
// Compiler Build ID: CL-36424714
// Cuda compilation tools, release 13.0, V13.0.88
// Based on NVVM 20.0.0
//

.version 9.0
.target sm_100
.address_size 64

	// .globl	_Z19tiled_matmul_kernelPfS_S_i
// _ZZ19tiled_matmul_kernelPfS_S_iE3Mds has been demoted
// _ZZ19tiled_matmul_kernelPfS_S_iE3Nds has been demoted

.visible .entry _Z19tiled_matmul_kernelPfS_S_i(
	.param .u64 .ptr .align 1 _Z19tiled_matmul_kernelPfS_S_i_param_0,
	.param .u64 .ptr .align 1 _Z19tiled_matmul_kernelPfS_S_i_param_1,
	.param .u64 .ptr .align 1 _Z19tiled_matmul_kernelPfS_S_i_param_2,
	.param .u32 _Z19tiled_matmul_kernelPfS_S_i_param_3
)
{
	.reg .pred 	%p<8>;
	.reg .b32 	%r<104>;
	.reg .b32 	%f<368>;
	.reg .b64 	%rd<40>;
	// demoted variable
	.shared .align 4 .b8 _ZZ19tiled_matmul_kernelPfS_S_iE3Mds[1024];
	// demoted variable
	.shared .align 4 .b8 _ZZ19tiled_matmul_kernelPfS_S_iE3Nds[1024];
	ld.param.u32 	%r31, [_Z19tiled_matmul_kernelPfS_S_i_param_3];
	mov.u32 	%r32, %ctaid.x;
	mov.u32 	%r33, %ctaid.y;
	mov.u32 	%r1, %tid.x;
	mov.u32 	%r2, %tid.y;
	shl.b32 	%r34, %r33, 4;
	add.s32 	%r3, %r34, %r2;
	shl.b32 	%r4, %r32, 4;
	add.s32 	%r5, %r4, %r1;
	shr.s32 	%r35, %r31, 31;
	shr.u32 	%r36, %r35, 28;
	add.s32 	%r37, %r31, %r36;
	shr.s32 	%r6, %r37, 4;
	setp.lt.s32 	%p1, %r31, 16;
	mov.f32 	%f367, 0f00000000;
	@%p1 bra 	$L__BB0_9;
	mad.lo.s32 	%r100, %r31, %r3, %r1;
	shl.b32 	%r39, %r2, 6;
	mov.u32 	%r40, _ZZ19tiled_matmul_kernelPfS_S_iE3Mds;
	add.s32 	%r8, %r40, %r39;
	add.s32 	%r41, %r6, -1;
	setp.lt.u32 	%p2, %r41, 3;
	mov.f32 	%f367, 0f00000000;
	mov.b32 	%r103, 0;
	@%p2 bra 	$L__BB0_4;
	and.b32  	%r103, %r6, 134217724;
	neg.s32 	%r101, %r103;
	add.s32 	%r43, %r2, 48;
	mad.lo.s32 	%r44, %r31, %r43, %r1;
	add.s32 	%r99, %r44, %r4;
	add.s32 	%r45, %r2, 32;
	mad.lo.s32 	%r46, %r31, %r45, %r1;
	add.s32 	%r98, %r46, %r4;
	add.s32 	%r47, %r2, 16;
	mad.lo.s32 	%r48, %r31, %r47, %r1;
	add.s32 	%r97, %r48, %r4;
	mad.lo.s32 	%r49, %r2, %r31, %r1;
	add.s32 	%r96, %r49, %r4;
	mov.f32 	%f367, 0f00000000;
$L__BB0_3:
	.pragma "nounroll";
	ld.param.u64 	%rd36, [_Z19tiled_matmul_kernelPfS_S_i_param_1];
	ld.param.u64 	%rd33, [_Z19tiled_matmul_kernelPfS_S_i_param_0];
	cvta.to.global.u64 	%rd4, %rd33;
	mul.wide.s32 	%rd5, %r100, 4;
	add.s64 	%rd6, %rd4, %rd5;
	ld.global.f32 	%f14, [%rd6];
	shl.b32 	%r51, %r1, 2;
	add.s32 	%r52, %r8, %r51;
	st.shared.f32 	[%r52], %f14;
	cvta.to.global.u64 	%rd7, %rd36;
	mul.wide.u32 	%rd8, %r96, 4;
	add.s64 	%rd9, %rd7, %rd8;
	ld.global.f32 	%f15, [%rd9];
	mov.u32 	%r54, _ZZ19tiled_matmul_kernelPfS_S_iE3Nds;
	add.s32 	%r55, %r54, %r51;
	add.s32 	%r56, %r55, %r39;
	st.shared.f32 	[%r56], %f15;
	bar.sync 	0;
	ld.shared.f32 	%f16, [%r8];
	ld.shared.f32 	%f17, [%r55];
	fma.rn.f32 	%f18, %f16, %f17, %f367;
	ld.shared.f32 	%f19, [%r8+4];
	ld.shared.f32 	%f20, [%r55+64];
	fma.rn.f32 	%f21, %f19, %f20, %f18;
	ld.shared.f32 	%f22, [%r8+8];
	ld.shared.f32 	%f23, [%r55+128];
	fma.rn.f32 	%f24, %f22, %f23, %f21;
	ld.shared.f32 	%f25, [%r8+12];
	ld.shared.f32 	%f26, [%r55+192];
	fma.rn.f32 	%f27, %f25, %f26, %f24;
	ld.shared.f32 	%f28, [%r8+16];
	ld.shared.f32 	%f29, [%r55+256];
	fma.rn.f32 	%f30, %f28, %f29, %f27;
	ld.shared.f32 	%f31, [%r8+20];
	ld.shared.f32 	%f32, [%r55+320];
	fma.rn.f32 	%f33, %f31, %f32, %f30;
	ld.shared.f32 	%f34, [%r8+24];
	ld.shared.f32 	%f35, [%r55+384];
	fma.rn.f32 	%f36, %f34, %f35, %f33;
	ld.shared.f32 	%f37, [%r8+28];
	ld.shared.f32 	%f38, [%r55+448];
	fma.rn.f32 	%f39, %f37, %f38, %f36;
	ld.shared.f32 	%f40, [%r8+32];
	ld.shared.f32 	%f41, [%r55+512];
	fma.rn.f32 	%f42, %f40, %f41, %f39;
	ld.shared.f32 	%f43, [%r8+36];
	ld.shared.f32 	%f44, [%r55+576];
	fma.rn.f32 	%f45, %f43, %f44, %f42;
	ld.shared.f32 	%f46, [%r8+40];
	ld.shared.f32 	%f47, [%r55+640];
	fma.rn.f32 	%f48, %f46, %f47, %f45;
	ld.shared.f32 	%f49, [%r8+44];
	ld.shared.f32 	%f50, [%r55+704];
	fma.rn.f32 	%f51, %f49, %f50, %f48;
	ld.shared.f32 	%f52, [%r8+48];
	ld.shared.f32 	%f53, [%r55+768];
	fma.rn.f32 	%f54, %f52, %f53, %f51;
	ld.shared.f32 	%f55, [%r8+52];
	ld.shared.f32 	%f56, [%r55+832];
	fma.rn.f32 	%f57, %f55, %f56, %f54;
	ld.shared.f32 	%f58, [%r8+56];
	ld.shared.f32 	%f59, [%r55+896];
	fma.rn.f32 	%f60, %f58, %f59, %f57;
	ld.shared.f32 	%f61, [%r8+60];
	ld.shared.f32 	%f62, [%r55+960];
	fma.rn.f32 	%f63, %f61, %f62, %f60;
	bar.sync 	0;
	ld.global.f32 	%f64, [%rd6+64];
	st.shared.f32 	[%r52], %f64;
	mul.wide.u32 	%rd10, %r97, 4;
	add.s64 	%rd11, %rd7, %rd10;
	ld.global.f32 	%f65, [%rd11];
	st.shared.f32 	[%r56], %f65;
	bar.sync 	0;
	ld.shared.f32 	%f66, [%r8];
	ld.shared.f32 	%f67, [%r55];
	fma.rn.f32 	%f68, %f66, %f67, %f63;
	ld.shared.f32 	%f69, [%r8+4];
	ld.shared.f32 	%f70, [%r55+64];
	fma.rn.f32 	%f71, %f69, %f70, %f68;
	ld.shared.f32 	%f72, [%r8+8];
	ld.shared.f32 	%f73, [%r55+128];
	fma.rn.f32 	%f74, %f72, %f73, %f71;
	ld.shared.f32 	%f75, [%r8+12];
	ld.shared.f32 	%f76, [%r55+192];
	fma.rn.f32 	%f77, %f75, %f76, %f74;
	ld.shared.f32 	%f78, [%r8+16];
	ld.shared.f32 	%f79, [%r55+256];
	fma.rn.f32 	%f80, %f78, %f79, %f77;
	ld.shared.f32 	%f81, [%r8+20];
	ld.shared.f32 	%f82, [%r55+320];
	fma.rn.f32 	%f83, %f81, %f82, %f80;
	ld.shared.f32 	%f84, [%r8+24];
	ld.shared.f32 	%f85, [%r55+384];
	fma.rn.f32 	%f86, %f84, %f85, %f83;
	ld.shared.f32 	%f87, [%r8+28];
	ld.shared.f32 	%f88, [%r55+448];
	fma.rn.f32 	%f89, %f87, %f88, %f86;
	ld.shared.f32 	%f90, [%r8+32];
	ld.shared.f32 	%f91, [%r55+512];
	fma.rn.f32 	%f92, %f90, %f91, %f89;
	ld.shared.f32 	%f93, [%r8+36];
	ld.shared.f32 	%f94, [%r55+576];
	fma.rn.f32 	%f95, %f93, %f94, %f92;
	ld.shared.f32 	%f96, [%r8+40];
	ld.shared.f32 	%f97, [%r55+640];
	fma.rn.f32 	%f98, %f96, %f97, %f95;
	ld.shared.f32 	%f99, [%r8+44];
	ld.shared.f32 	%f100, [%r55+704];
	fma.rn.f32 	%f101, %f99, %f100, %f98;
	ld.shared.f32 	%f102, [%r8+48];
	ld.shared.f32 	%f103, [%r55+768];
	fma.rn.f32 	%f104, %f102, %f103, %f101;
	ld.shared.f32 	%f105, [%r8+52];
	ld.shared.f32 	%f106, [%r55+832];
	fma.rn.f32 	%f107, %f105, %f106, %f104;
	ld.shared.f32 	%f108, [%r8+56];
	ld.shared.f32 	%f109, [%r55+896];
	fma.rn.f32 	%f110, %f108, %f109, %f107;
	ld.shared.f32 	%f111, [%r8+60];
	ld.shared.f32 	%f112, [%r55+960];
	fma.rn.f32 	%f113, %f111, %f112, %f110;
	bar.sync 	0;
	ld.global.f32 	%f114, [%rd6+128];
	st.shared.f32 	[%r52], %f114;
	mul.wide.u32 	%rd12, %r98, 4;
	add.s64 	%rd13, %rd7, %rd12;
	ld.global.f32 	%f115, [%rd13];
	st.shared.f32 	[%r56], %f115;
	bar.sync 	0;
	ld.shared.f32 	%f116, [%r8];
	ld.shared.f32 	%f117, [%r55];
	fma.rn.f32 	%f118, %f116, %f117, %f113;
	ld.shared.f32 	%f119, [%r8+4];
	ld.shared.f32 	%f120, [%r55+64];
	fma.rn.f32 	%f121, %f119, %f120, %f118;
	ld.shared.f32 	%f122, [%r8+8];
	ld.shared.f32 	%f123, [%r55+128];
	fma.rn.f32 	%f124, %f122, %f123, %f121;
	ld.shared.f32 	%f125, [%r8+12];
	ld.shared.f32 	%f126, [%r55+192];
	fma.rn.f32 	%f127, %f125, %f126, %f124;
	ld.shared.f32 	%f128, [%r8+16];
	ld.shared.f32 	%f129, [%r55+256];
	fma.rn.f32 	%f130, %f128, %f129, %f127;
	ld.shared.f32 	%f131, [%r8+20];
	ld.shared.f32 	%f132, [%r55+320];
	fma.rn.f32 	%f133, %f131, %f132, %f130;
	ld.shared.f32 	%f134, [%r8+24];
	ld.shared.f32 	%f135, [%r55+384];
	fma.rn.f32 	%f136, %f134, %f135, %f133;
	ld.shared.f32 	%f137, [%r8+28];
	ld.shared.f32 	%f138, [%r55+448];
	fma.rn.f32 	%f139, %f137, %f138, %f136;
	ld.shared.f32 	%f140, [%r8+32];
	ld.shared.f32 	%f141, [%r55+512];
	fma.rn.f32 	%f142, %f140, %f141, %f139;
	ld.shared.f32 	%f143, [%r8+36];
	ld.shared.f32 	%f144, [%r55+576];
	fma.rn.f32 	%f145, %f143, %f144, %f142;
	ld.shared.f32 	%f146, [%r8+40];
	ld.shared.f32 	%f147, [%r55+640];
	fma.rn.f32 	%f148, %f146, %f147, %f145;
	ld.shared.f32 	%f149, [%r8+44];
	ld.shared.f32 	%f150, [%r55+704];
	fma.rn.f32 	%f151, %f149, %f150, %f148;
	ld.shared.f32 	%f152, [%r8+48];
	ld.shared.f32 	%f153, [%r55+768];
	fma.rn.f32 	%f154, %f152, %f153, %f151;
	ld.shared.f32 	%f155, [%r8+52];
	ld.shared.f32 	%f156, [%r55+832];
	fma.rn.f32 	%f157, %f155, %f156, %f154;
	ld.shared.f32 	%f158, [%r8+56];
	ld.shared.f32 	%f159, [%r55+896];
	fma.rn.f32 	%f160, %f158, %f159, %f157;
	ld.shared.f32 	%f161, [%r8+60];
	ld.shared.f32 	%f162, [%r55+960];
	fma.rn.f32 	%f163, %f161, %f162, %f160;
	bar.sync 	0;
	ld.global.f32 	%f164, [%rd6+192];
	st.shared.f32 	[%r52], %f164;
	mul.wide.u32 	%rd14, %r99, 4;
	add.s64 	%rd15, %rd7, %rd14;
	ld.global.f32 	%f165, [%rd15];
	st.shared.f32 	[%r56], %f165;
	bar.sync 	0;
	ld.shared.f32 	%f166, [%r8];
	ld.shared.f32 	%f167, [%r55];
	fma.rn.f32 	%f168, %f166, %f167, %f163;
	ld.shared.f32 	%f169, [%r8+4];
	ld.shared.f32 	%f170, [%r55+64];
	fma.rn.f32 	%f171, %f169, %f170, %f168;
	ld.shared.f32 	%f172, [%r8+8];
	ld.shared.f32 	%f173, [%r55+128];
	fma.rn.f32 	%f174, %f172, %f173, %f171;
	ld.shared.f32 	%f175, [%r8+12];
	ld.shared.f32 	%f176, [%r55+192];
	fma.rn.f32 	%f177, %f175, %f176, %f174;
	ld.shared.f32 	%f178, [%r8+16];
	ld.shared.f32 	%f179, [%r55+256];
	fma.rn.f32 	%f180, %f178, %f179, %f177;
	ld.shared.f32 	%f181, [%r8+20];
	ld.shared.f32 	%f182, [%r55+320];
	fma.rn.f32 	%f183, %f181, %f182, %f180;
	ld.shared.f32 	%f184, [%r8+24];
	ld.shared.f32 	%f185, [%r55+384];
	fma.rn.f32 	%f186, %f184, %f185, %f183;
	ld.shared.f32 	%f187, [%r8+28];
	ld.shared.f32 	%f188, [%r55+448];
	fma.rn.f32 	%f189, %f187, %f188, %f186;
	ld.shared.f32 	%f190, [%r8+32];
	ld.shared.f32 	%f191, [%r55+512];
	fma.rn.f32 	%f192, %f190, %f191, %f189;
	ld.shared.f32 	%f193, [%r8+36];
	ld.shared.f32 	%f194, [%r55+576];
	fma.rn.f32 	%f195, %f193, %f194, %f192;
	ld.shared.f32 	%f196, [%r8+40];
	ld.shared.f32 	%f197, [%r55+640];
	fma.rn.f32 	%f198, %f196, %f197, %f195;
	ld.shared.f32 	%f199, [%r8+44];
	ld.shared.f32 	%f200, [%r55+704];
	fma.rn.f32 	%f201, %f199, %f200, %f198;
	ld.shared.f32 	%f202, [%r8+48];
	ld.shared.f32 	%f203, [%r55+768];
	fma.rn.f32 	%f204, %f202, %f203, %f201;
	ld.shared.f32 	%f205, [%r8+52];
	ld.shared.f32 	%f206, [%r55+832];
	fma.rn.f32 	%f207, %f205, %f206, %f204;
	ld.shared.f32 	%f208, [%r8+56];
	ld.shared.f32 	%f209, [%r55+896];
	fma.rn.f32 	%f210, %f208, %f209, %f207;
	ld.shared.f32 	%f211, [%r8+60];
	ld.shared.f32 	%f212, [%r55+960];
	fma.rn.f32 	%f367, %f211, %f212, %f210;
	bar.sync 	0;
	add.s32 	%r101, %r101, 4;
	add.s32 	%r100, %r100, 64;
	shl.b32 	%r57, %r31, 6;
	add.s32 	%r99, %r99, %r57;
	add.s32 	%r98, %r98, %r57;
	add.s32 	%r97, %r97, %r57;
	add.s32 	%r96, %r96, %r57;
	setp.ne.s32 	%p3, %r101, 0;
	@%p3 bra 	$L__BB0_3;
$L__BB0_4:
	and.b32  	%r28, %r6, 3;
	setp.eq.s32 	%p4, %r28, 0;
	@%p4 bra 	$L__BB0_9;
	setp.eq.s32 	%p5, %r28, 1;
	@%p5 bra 	$L__BB0_7;
	ld.param.u64 	%rd37, [_Z19tiled_matmul_kernelPfS_S_i_param_1];
	ld.param.u64 	%rd34, [_Z19tiled_matmul_kernelPfS_S_i_param_0];
	shl.b32 	%r58, %r103, 4;
	mad.lo.s32 	%r63, %r31, %r3, %r1;
	add.s32 	%r64, %r63, %r58;
	cvta.to.global.u64 	%rd16, %rd34;
	mul.wide.s32 	%rd17, %r64, 4;
	add.s64 	%rd18, %rd16, %rd17;
	ld.global.f32 	%f214, [%rd18];
	shl.b32 	%r65, %r1, 2;
	add.s32 	%r66, %r8, %r65;
	st.shared.f32 	[%r66], %f214;
	add.s32 	%r67, %r58, %r2;
	mad.lo.s32 	%r68, %r67, %r31, %r5;
	cvta.to.global.u64 	%rd19, %rd37;
	mul.wide.u32 	%rd20, %r68, 4;
	add.s64 	%rd21, %rd19, %rd20;
	ld.global.f32 	%f215, [%rd21];
	mov.u32 	%r70, _ZZ19tiled_matmul_kernelPfS_S_iE3Nds;
	add.s32 	%r71, %r70, %r65;
	add.s32 	%r72, %r71, %r39;
	st.shared.f32 	[%r72], %f215;
	bar.sync 	0;
	ld.shared.f32 	%f216, [%r8];
	ld.shared.f32 	%f217, [%r71];
	fma.rn.f32 	%f218, %f216, %f217, %f367;
	ld.shared.f32 	%f219, [%r8+4];
	ld.shared.f32 	%f220, [%r71+64];
	fma.rn.f32 	%f221, %f219, %f220, %f218;
	ld.shared.f32 	%f222, [%r8+8];
	ld.shared.f32 	%f223, [%r71+128];
	fma.rn.f32 	%f224, %f222, %f223, %f221;
	ld.shared.f32 	%f225, [%r8+12];
	ld.shared.f32 	%f226, [%r71+192];
	fma.rn.f32 	%f227, %f225, %f226, %f224;
	ld.shared.f32 	%f228, [%r8+16];
	ld.shared.f32 	%f229, [%r71+256];
	fma.rn.f32 	%f230, %f228, %f229, %f227;
	ld.shared.f32 	%f231, [%r8+20];
	ld.shared.f32 	%f232, [%r71+320];
	fma.rn.f32 	%f233, %f231, %f232, %f230;
	ld.shared.f32 	%f234, [%r8+24];
	ld.shared.f32 	%f235, [%r71+384];
	fma.rn.f32 	%f236, %f234, %f235, %f233;
	ld.shared.f32 	%f237, [%r8+28];
	ld.shared.f32 	%f238, [%r71+448];
	fma.rn.f32 	%f239, %f237, %f238, %f236;
	ld.shared.f32 	%f240, [%r8+32];
	ld.shared.f32 	%f241, [%r71+512];
	fma.rn.f32 	%f242, %f240, %f241, %f239;
	ld.shared.f32 	%f243, [%r8+36];
	ld.shared.f32 	%f244, [%r71+576];
	fma.rn.f32 	%f245, %f243, %f244, %f242;
	ld.shared.f32 	%f246, [%r8+40];
	ld.shared.f32 	%f247, [%r71+640];
	fma.rn.f32 	%f248, %f246, %f247, %f245;
	ld.shared.f32 	%f249, [%r8+44];
	ld.shared.f32 	%f250, [%r71+704];
	fma.rn.f32 	%f251, %f249, %f250, %f248;
	ld.shared.f32 	%f252, [%r8+48];
	ld.shared.f32 	%f253, [%r71+768];
	fma.rn.f32 	%f254, %f252, %f253, %f251;
	ld.shared.f32 	%f255, [%r8+52];
	ld.shared.f32 	%f256, [%r71+832];
	fma.rn.f32 	%f257, %f255, %f256, %f254;
	ld.shared.f32 	%f258, [%r8+56];
	ld.shared.f32 	%f259, [%r71+896];
	fma.rn.f32 	%f260, %f258, %f259, %f257;
	ld.shared.f32 	%f261, [%r8+60];
	ld.shared.f32 	%f262, [%r71+960];
	fma.rn.f32 	%f263, %f261, %f262, %f260;
	bar.sync 	0;
	ld.global.f32 	%f264, [%rd18+64];
	st.shared.f32 	[%r66], %f264;
	add.s32 	%r73, %r67, 16;
	mad.lo.s32 	%r74, %r73, %r31, %r5;
	mul.wide.u32 	%rd22, %r74, 4;
	add.s64 	%rd23, %rd19, %rd22;
	ld.global.f32 	%f265, [%rd23];
	st.shared.f32 	[%r72], %f265;
	bar.sync 	0;
	ld.shared.f32 	%f266, [%r8];
	ld.shared.f32 	%f267, [%r71];
	fma.rn.f32 	%f268, %f266, %f267, %f263;
	ld.shared.f32 	%f269, [%r8+4];
	ld.shared.f32 	%f270, [%r71+64];
	fma.rn.f32 	%f271, %f269, %f270, %f268;
	ld.shared.f32 	%f272, [%r8+8];
	ld.shared.f32 	%f273, [%r71+128];
	fma.rn.f32 	%f274, %f272, %f273, %f271;
	ld.shared.f32 	%f275, [%r8+12];
	ld.shared.f32 	%f276, [%r71+192];
	fma.rn.f32 	%f277, %f275, %f276, %f274;
	ld.shared.f32 	%f278, [%r8+16];
	ld.shared.f32 	%f279, [%r71+256];
	fma.rn.f32 	%f280, %f278, %f279, %f277;
	ld.shared.f32 	%f281, [%r8+20];
	ld.shared.f32 	%f282, [%r71+320];
	fma.rn.f32 	%f283, %f281, %f282, %f280;
	ld.shared.f32 	%f284, [%r8+24];
	ld.shared.f32 	%f285, [%r71+384];
	fma.rn.f32 	%f286, %f284, %f285, %f283;
	ld.shared.f32 	%f287, [%r8+28];
	ld.shared.f32 	%f288, [%r71+448];
	fma.rn.f32 	%f289, %f287, %f288, %f286;
	ld.shared.f32 	%f290, [%r8+32];
	ld.shared.f32 	%f291, [%r71+512];
	fma.rn.f32 	%f292, %f290, %f291, %f289;
	ld.shared.f32 	%f293, [%r8+36];
	ld.shared.f32 	%f294, [%r71+576];
	fma.rn.f32 	%f295, %f293, %f294, %f292;
	ld.shared.f32 	%f296, [%r8+40];
	ld.shared.f32 	%f297, [%r71+640];
	fma.rn.f32 	%f298, %f296, %f297, %f295;
	ld.shared.f32 	%f299, [%r8+44];
	ld.shared.f32 	%f300, [%r71+704];
	fma.rn.f32 	%f301, %f299, %f300, %f298;
	ld.shared.f32 	%f302, [%r8+48];
	ld.shared.f32 	%f303, [%r71+768];
	fma.rn.f32 	%f304, %f302, %f303, %f301;
	ld.shared.f32 	%f305, [%r8+52];
	ld.shared.f32 	%f306, [%r71+832];
	fma.rn.f32 	%f307, %f305, %f306, %f304;
	ld.shared.f32 	%f308, [%r8+56];
	ld.shared.f32 	%f309, [%r71+896];
	fma.rn.f32 	%f310, %f308, %f309, %f307;
	ld.shared.f32 	%f311, [%r8+60];
	ld.shared.f32 	%f312, [%r71+960];
	fma.rn.f32 	%f367, %f311, %f312, %f310;
	bar.sync 	0;
	add.s32 	%r103, %r103, 2;
$L__BB0_7:
	and.b32  	%r75, %r6, 1;
	setp.eq.b32 	%p6, %r75, 1;
	not.pred 	%p7, %p6;
	@%p7 bra 	$L__BB0_9;
	ld.param.u64 	%rd38, [_Z19tiled_matmul_kernelPfS_S_i_param_1];
	ld.param.u64 	%rd35, [_Z19tiled_matmul_kernelPfS_S_i_param_0];
	shl.b32 	%r76, %r103, 4;
	mad.lo.s32 	%r81, %r31, %r3, %r1;
	add.s32 	%r82, %r81, %r76;
	cvta.to.global.u64 	%rd24, %rd35;
	mul.wide.s32 	%rd25, %r82, 4;
	add.s64 	%rd26, %rd24, %rd25;
	ld.global.f32 	%f313, [%rd26];
	shl.b32 	%r83, %r1, 2;
	add.s32 	%r84, %r8, %r83;
	st.shared.f32 	[%r84], %f313;
	add.s32 	%r85, %r76, %r2;
	mad.lo.s32 	%r86, %r85, %r31, %r5;
	cvta.to.global.u64 	%rd27, %rd38;
	mul.wide.u32 	%rd28, %r86, 4;
	add.s64 	%rd29, %rd27, %rd28;
	ld.global.f32 	%f314, [%rd29];
	mov.u32 	%r88, _ZZ19tiled_matmul_kernelPfS_S_iE3Nds;
	add.s32 	%r89, %r88, %r83;
	add.s32 	%r90, %r89, %r39;
	st.shared.f32 	[%r90], %f314;
	bar.sync 	0;
	ld.shared.f32 	%f315, [%r8];
	ld.shared.f32 	%f316, [%r89];
	fma.rn.f32 	%f317, %f315, %f316, %f367;
	ld.shared.f32 	%f318, [%r8+4];
	ld.shared.f32 	%f319, [%r89+64];
	fma.rn.f32 	%f320, %f318, %f319, %f317;
	ld.shared.f32 	%f321, [%r8+8];
	ld.shared.f32 	%f322, [%r89+128];
	fma.rn.f32 	%f323, %f321, %f322, %f320;
	ld.shared.f32 	%f324, [%r8+12];
	ld.shared.f32 	%f325, [%r89+192];
	fma.rn.f32 	%f326, %f324, %f325, %f323;
	ld.shared.f32 	%f327, [%r8+16];
	ld.shared.f32 	%f328, [%r89+256];
	fma.rn.f32 	%f329, %f327, %f328, %f326;
	ld.shared.f32 	%f330, [%r8+20];
	ld.shared.f32 	%f331, [%r89+320];
	fma.rn.f32 	%f332, %f330, %f331, %f329;
	ld.shared.f32 	%f333, [%r8+24];
	ld.shared.f32 	%f334, [%r89+384];
	fma.rn.f32 	%f335, %f333, %f334, %f332;
	ld.shared.f32 	%f336, [%r8+28];
	ld.shared.f32 	%f337, [%r89+448];
	fma.rn.f32 	%f338, %f336, %f337, %f335;
	ld.shared.f32 	%f339, [%r8+32];
	ld.shared.f32 	%f340, [%r89+512];
	fma.rn.f32 	%f341, %f339, %f340, %f338;
	ld.shared.f32 	%f342, [%r8+36];
	ld.shared.f32 	%f343, [%r89+576];
	fma.rn.f32 	%f344, %f342, %f343, %f341;
	ld.shared.f32 	%f345, [%r8+40];
	ld.shared.f32 	%f346, [%r89+640];
	fma.rn.f32 	%f347, %f345, %f346, %f344;
	ld.shared.f32 	%f348, [%r8+44];
	ld.shared.f32 	%f349, [%r89+704];
	fma.rn.f32 	%f350, %f348, %f349, %f347;
	ld.shared.f32 	%f351, [%r8+48];
	ld.shared.f32 	%f352, [%r89+768];
	fma.rn.f32 	%f353, %f351, %f352, %f350;
	ld.shared.f32 	%f354, [%r8+52];
	ld.shared.f32 	%f355, [%r89+832];
	fma.rn.f32 	%f356, %f354, %f355, %f353;
	ld.shared.f32 	%f357, [%r8+56];
	ld.shared.f32 	%f358, [%r89+896];
	fma.rn.f32 	%f359, %f357, %f358, %f356;
	ld.shared.f32 	%f360, [%r8+60];
	ld.shared.f32 	%f361, [%r89+960];
	fma.rn.f32 	%f367, %f360, %f361, %f359;
	bar.sync 	0;
$L__BB0_9:
	ld.param.u64 	%rd39, [_Z19tiled_matmul_kernelPfS_S_i_param_2];
	cvta.to.global.u64 	%rd30, %rd39;
	mad.lo.s32 	%r95, %r31, %r3, %r5;
	mul.wide.s32 	%rd31, %r95, 4;
	add.s64 	%rd32, %rd30, %rd31;
	st.global.f32 	[%rd32], %f367;
	ret;

}


// ===== COMPILED SASS (sm_100) =====

	.target	sm_100

	.elftype	@"ET_EXEC"


//--------------------- .note.nv.tkinfo           --------------------------
	.section	.note.nv.tkinfo,"",@"SHT_NOTE"
	.sectionflags	@"SHF_NOTE_NV_TKINFO"
	.tkinfo
        /*0018*/ 	.word	0x00000002
        /*0030*/ 	.string	""
        /*0030*/ 	.string	"ptxas"
        /*0030*/ 	.string	"Cuda compilation tools, release 13.0, V13.0.88"
        /*0030*/ 	.string	"Build cuda_13.0.r13.0/compiler.36424714_0"
        /*0030*/ 	.string	"-arch sm_100 -m 64 "



//--------------------- .note.nv.cuinfo           --------------------------
	.section	.note.nv.cuinfo,"",@"SHT_NOTE"
	.sectionflags	@"SHF_NOTE_NV_CUINFO"
        /*0018*/ 	.short	0x0002
        /*001a*/ 	.short	0x0064
        /*001c*/ 	.short	0x0082
	.zero		2


//--------------------- .nv.info                  --------------------------
	.section	.nv.info,"",@"SHT_CUDA_INFO"
	.align	4


	//----- nvinfo : EIATTR_REGCOUNT
	.align		4
        /*0000*/ 	.byte	0x04, 0x2f
        /*0002*/ 	.short	(.L_1 - .L_0)
	.align		4
.L_0:
        /*0004*/ 	.word	index@(_Z19tiled_matmul_kernelPfS_S_i)
        /*0008*/ 	.word	0x00000028


	//----- nvinfo : EIATTR_FRAME_SIZE
	.align		4
.L_1:
        /*000c*/ 	.byte	0x04, 0x11
        /*000e*/ 	.short	(.L_3 - .L_2)
	.align		4
.L_2:
        /*0010*/ 	.word	index@(_Z19tiled_matmul_kernelPfS_S_i)
        /*0014*/ 	.word	0x00000000


	//----- nvinfo : EIATTR_MIN_STACK_SIZE
	.align		4
.L_3:
        /*0018*/ 	.byte	0x04, 0x12
        /*001a*/ 	.short	(.L_5 - .L_4)
	.align		4
.L_4:
        /*001c*/ 	.word	index@(_Z19tiled_matmul_kernelPfS_S_i)
        /*0020*/ 	.word	0x00000000
.L_5:


//--------------------- .nv.compat                --------------------------
	.section	.nv.compat,"",@"SHT_CUDA_COMPAT_INFO"
	.align	4
        /*0000*/ 	.byte	0x02, 0x09, 0x00, 0x00, 0x02, 0x02, 0x01, 0x00, 0x02, 0x05, 0x05, 0x00, 0x03, 0x07, 0x01, 0x01
        /*0010*/ 	.byte	0x02, 0x03, 0x00, 0x00, 0x02, 0x06, 0x01, 0x00, 0x04, 0x0b, 0x08, 0x00, 0x09, 0x00, 0x00, 0x00
        /*0020*/ 	.byte	0x00, 0x00, 0x00, 0x00


//--------------------- .nv.info._Z19tiled_matmul_kernelPfS_S_i --------------------------
	.section	.nv.info._Z19tiled_matmul_kernelPfS_S_i,"",@"SHT_CUDA_INFO"
	.sectionflags	@""
	.align	4


	//----- nvinfo : EIATTR_CUDA_API_VERSION
	.align		4
        /*0000*/ 	.byte	0x04, 0x37
        /*0002*/ 	.short	(.L_7 - .L_6)
.L_6:
        /*0004*/ 	.word	0x00000082


	//----- nvinfo : EIATTR_KPARAM_INFO
	.align		4
.L_7:
        /*0008*/ 	.byte	0x04, 0x17
        /*000a*/ 	.short	(.L_9 - .L_8)
.L_8:
        /*000c*/ 	.word	0x00000000
        /*0010*/ 	.short	0x0003
        /*0012*/ 	.short	0x0018
        /*0014*/ 	.byte	0x00, 0xf0, 0x11, 0x00


	//----- nvinfo : EIATTR_KPARAM_INFO
	.align		4
.L_9:
        /*0018*/ 	.byte	0x04, 0x17
        /*001a*/ 	.short	(.L_11 - .L_10)
.L_10:
        /*001c*/ 	.word	0x00000000
        /*0020*/ 	.short	0x0002
        /*0022*/ 	.short	0x0010
        /*0024*/ 	.byte	0x00, 0xf5, 0x21, 0x00


	//----- nvinfo : EIATTR_KPARAM_INFO
	.align		4
.L_11:
        /*0028*/ 	.byte	0x04, 0x17
        /*002a*/ 	.short	(.L_13 - .L_12)
.L_12:
        /*002c*/ 	.word	0x00000000
        /*0030*/ 	.short	0x0001
        /*0032*/ 	.short	0x0008
        /*0034*/ 	.byte	0x00, 0xf5, 0x21, 0x00


	//----- nvinfo : EIATTR_KPARAM_INFO
	.align		4
.L_13:
        /*0038*/ 	.byte	0x04, 0x17
        /*003a*/ 	.short	(.L_15 - .L_14)
.L_14:
        /*003c*/ 	.word	0x00000000
        /*0040*/ 	.short	0x0000
        /*0042*/ 	.short	0x0000
        /*0044*/ 	.byte	0x00, 0xf5, 0x21, 0x00


	//----- nvinfo : EIATTR_SPARSE_MMA_MASK
	.align		4
.L_15:
        /*0048*/ 	.byte	0x03, 0x50
        /*004a*/ 	.short	0x0000


	//----- nvinfo : EIATTR_MAXREG_COUNT
	.align		4
        /*004c*/ 	.byte	0x03, 0x1b
        /*004e*/ 	.short	0x00ff


	//----- nvinfo : EIATTR_NUM_BARRIERS
	.align		4
        /*0050*/ 	.byte	0x02, 0x4c
        /*0052*/ 	.byte	0x01
	.zero		1


	//----- nvinfo : EIATTR_MERCURY_ISA_VERSION
	.align		4
        /*0054*/ 	.byte	0x03, 0x5f
        /*0056*/ 	.short	0x0101


	//----- nvinfo : EIATTR_VRC_CTA_INIT_COUNT
	.align		4
        /*0058*/ 	.byte	0x02, 0x4a
	.zero		1
	.zero		1


	//----- nvinfo : EIATTR_EXIT_INSTR_OFFSETS
	.align		4
        /*005c*/ 	.byte	0x04, 0x1c
        /*005e*/ 	.short	(.L_17 - .L_16)


	//   ....[0]....
.L_16:
        /*0060*/ 	.word	0x00001890


	//----- nvinfo : EIATTR_CBANK_PARAM_SIZE
	.align		4
.L_17:
        /*0064*/ 	.byte	0x03, 0x19
        /*0066*/ 	.short	0x001c


	//----- nvinfo : EIATTR_PARAM_CBANK
	.align		4
        /*0068*/ 	.byte	0x04, 0x0a
        /*006a*/ 	.short	(.L_19 - .L_18)
	.align		4
.L_18:
        /*006c*/ 	.word	index@(.nv.constant0._Z19tiled_matmul_kernelPfS_S_i)
        /*0070*/ 	.short	0x0380
        /*0072*/ 	.short	0x001c


	//----- nvinfo : EIATTR_SW_WAR
	.align		4
.L_19:
        /*0074*/ 	.byte	0x04, 0x36
        /*0076*/ 	.short	(.L_21 - .L_20)
.L_20:
        /*0078*/ 	.word	0x00000008
.L_21:


//--------------------- .nv.callgraph             --------------------------
	.section	.nv.callgraph,"",@"SHT_CUDA_CALLGRAPH"
	.align	4
	.sectionentsize	8
	.align		4
        /*0000*/ 	.word	0x00000000
	.align		4
        /*0004*/ 	.word	0xffffffff
	.align		4
        /*0008*/ 	.word	0x00000000
	.align		4
        /*000c*/ 	.word	0xfffffffe
	.align		4
        /*0010*/ 	.word	0x00000000
	.align		4
        /*0014*/ 	.word	0xfffffffd
	.align		4
        /*0018*/ 	.word	0x00000000
	.align		4
        /*001c*/ 	.word	0xfffffffc


//--------------------- .text._Z19tiled_matmul_kernelPfS_S_i --------------------------
	.section	.text._Z19tiled_matmul_kernelPfS_S_i,"ax",@progbits
	.align	128
        .global         _Z19tiled_matmul_kernelPfS_S_i
        .type           _Z19tiled_matmul_kernelPfS_S_i,@function
        .size           _Z19tiled_matmul_kernelPfS_S_i,(.L_x_5 - _Z19tiled_matmul_kernelPfS_S_i)
        .other          _Z19tiled_matmul_kernelPfS_S_i,@"STO_CUDA_ENTRY STV_DEFAULT"
_Z19tiled_matmul_kernelPfS_S_i:
.text._Z19tiled_matmul_kernelPfS_S_i:
[----:B------:R-:W-:Y:S08]  /*0000*/  LDC R1, c[0x0][0x37c] ;  /* 0x0000df00ff017b82 */ /* 0x000ff00000000800 */
[----:B------:R-:W0:Y:S01]  /*0010*/  LDC R5, c[0x0][0x398] ;  /* 0x0000e600ff057b82 */ /* 0x000e220000000800 */
[----:B------:R-:W1:Y:S01]  /*0020*/  S2R R6, SR_CTAID.Y ;  /* 0x0000000000067919 */ /* 0x000e620000002600 */
[----:B------:R-:W2:Y:S01]  /*0030*/  LDCU.64 UR8, c[0x0][0x358] ;  /* 0x00006b00ff0877ac */ /* 0x000ea20008000a00 */
[----:B------:R-:W-:Y:S01]  /*0040*/  HFMA2 R31, -RZ, RZ, 0, 0 ;  /* 0x00000000ff1f7431 */ /* 0x000fe200000001ff */
[----:B------:R-:W1:Y:S01]  /*0050*/  S2R R3, SR_TID.Y ;  /* 0x0000000000037919 */ /* 0x000e620000002200 */
[----:B------:R-:W3:Y:S01]  /*0060*/  S2R R11, SR_CTAID.X ;  /* 0x00000000000b7919 */ /* 0x000ee20000002500 */
[----:B------:R-:W3:Y:S01]  /*0070*/  S2R R2, SR_TID.X ;  /* 0x0000000000027919 */ /* 0x000ee20000002100 */
[----:B0-----:R-:W-:-:S02]  /*0080*/  ISETP.GE.AND P0, PT, R5, 0x10, PT ;  /* 0x000000100500780c */ /* 0x001fc40003f06270 */
[----:B------:R-:W-:-:S04]  /*0090*/  SHF.R.S32.HI R0, RZ, 0x1f, R5 ;  /* 0x0000001fff007819 */ /* 0x000fc80000011405 */
[----:B------:R-:W-:Y:S02]  /*00a0*/  LEA.HI R0, R0, R5, RZ, 0x4 ;  /* 0x0000000500007211 */ /* 0x000fe400078f20ff */
[----:B-1----:R-:W-:Y:S02]  /*00b0*/  LEA R6, R6, R3, 0x4 ;  /* 0x0000000306067211 */ /* 0x002fe400078e20ff */
[----:B---3--:R-:W-:-:S03]  /*00c0*/  LEA R4, R11, R2, 0x4 ;  /* 0x000000020b047211 */ /* 0x008fc600078e20ff */
[----:B--2---:R-:W-:Y:S05]  /*00d0*/  @!P0 BRA `(.L_x_0) ;  /* 0x0000001400dc8947 */ /* 0x004fea0003800000 */
[----:B------:R-:W0:Y:S01]  /*00e0*/  S2UR UR6, SR_CgaCtaId ;  /* 0x00000000000679c3 */ /* 0x000e220000008800 */
[----:B------:R-:W-:Y:S01]  /*00f0*/  SHF.R.S32.HI R29, RZ, 0x4, R0 ;  /* 0x00000004ff1d7819 */ /* 0x000fe20000011400 */
[----:B------:R-:W-:Y:S01]  /*0100*/  UMOV UR4, 0x400 ;  /* 0x0000040000047882 */ /* 0x000fe20000000000 */
[----:B------:R-:W-:Y:S01]  /*0110*/  IMAD R21, R6, R5, R2 ;  /* 0x0000000506157224 */ /* 0x000fe200078e0202 */
[----:B------:R-:W-:Y:S02]  /*0120*/  MOV R31, RZ ;  /* 0x000000ff001f7202 */ /* 0x000fe40000000f00 */
[----:B------:R-:W-:-:S04]  /*0130*/  IADD3 R0, PT, PT, R29, -0x1, RZ ;  /* 0xffffffff1d007810 */ /* 0x000fc80007ffe0ff */
[----:B------:R-:W-:Y:S02]  /*0140*/  ISETP.GE.U32.AND P0, PT, R0, 0x3, PT ;  /* 0x000000030000780c */ /* 0x000fe40003f06070 */
[----:B------:R-:W-:Y:S01]  /*0150*/  MOV R0, RZ ;  /* 0x000000ff00007202 */ /* 0x000fe20000000f00 */
[----:B0-----:R-:W-:-:S06]  /*0160*/  ULEA UR5, UR6, UR4, 0x18 ;  /* 0x0000000406057291 */ /* 0x001fcc000f8ec0ff */
[----:B------:R-:W-:-:S04]  /*0170*/  LEA R7, R3, UR5, 0x6 ;  /* 0x0000000503077c11 */ /* 0x000fc8000f8e30ff */
[----:B------:R-:W-:Y:S05]  /*0180*/  @!P0 BRA `(.L_x_1) ;  /* 0x0000000c002c8947 */ /* 0x000fea0003800000 */
[C---:B------:R-:W-:Y:S01]  /*0190*/  IADD3 R0, PT, PT, R3.reuse, 0x30, RZ ;  /* 0x0000003003007810 */ /* 0x040fe20007ffe0ff */
[----:B------:R-:W-:Y:S01]  /*01a0*/  UIADD3 UR5, UPT, UPT, UR4, 0x400, URZ ;  /* 0x0000040004057890 */ /* 0x000fe2000fffe0ff */
[C---:B------:R-:W-:Y:S01]  /*01b0*/  IADD3 R8, PT, PT, R3.reuse, 0x20, RZ ;  /* 0x0000002003087810 */ /* 0x040fe20007ffe0ff */
[CCC-:B------:R-:W-:Y:S01]  /*01c0*/  IMAD R24, R3.reuse, R5.reuse, R2.reuse ;  /* 0x0000000503187224 */ /* 0x1c0fe200078e0202 */
[----:B------:R-:W-:Y:S01]  /*01d0*/  IADD3 R9, PT, PT, R3, 0x10, RZ ;  /* 0x0000001003097810 */ /* 0x000fe20007ffe0ff */
[-CC-:B------:R-:W-:Y:S01]  /*01e0*/  IMAD R0, R0, R5.reuse, R2.reuse ;  /* 0x0000000500007224 */ /* 0x180fe200078e0202 */
[----:B------:R-:W-:Y:S01]  /*01f0*/  ULEA UR5, UR6, UR5, 0x18 ;  /* 0x0000000506057291 */ /* 0x000fe2000f8ec0ff */
[-CC-:B------:R-:W-:Y:S02]  /*0200*/  IMAD R8, R8, R5.reuse, R2.reuse ;  /* 0x0000000508087224 */ /* 0x180fe400078e0202 */
[----:B------:R-:W-:Y:S02]  /*0210*/  HFMA2 R31, -RZ, RZ, 0, 0 ;  /* 0x00000000ff1f7431 */ /* 0x000fe400000001ff */
[----:B------:R-:W-:Y:S01]  /*0220*/  IMAD R9, R9, R5, R2 ;  /* 0x0000000509097224 */ /* 0x000fe200078e0202 */
[----:B------:R-:W-:-:S02]  /*0230*/  LEA R30, R11, R0, 0x4 ;  /* 0x000000000b1e7211 */ /* 0x000fc400078e20ff */
[----:B------:R-:W-:Y:S02]  /*0240*/  LOP3.LUT R0, R29, 0x7fffffc, RZ, 0xc0, !PT ;  /* 0x07fffffc1d007812 */ /* 0x000fe400078ec0ff */
[----:B------:R-:W-:Y:S02]  /*0250*/  LEA R22, R2, UR5, 0x2 ;  /* 0x0000000502167c11 */ /* 0x000fe4000f8e10ff */
[C---:B------:R-:W-:Y:S02]  /*0260*/  LEA R24, R11.reuse, R24, 0x4 ;  /* 0x000000180b187211 */ /* 0x040fe400078e20ff */
[C---:B------:R-:W-:Y:S02]  /*0270*/  LEA R28, R11.reuse, R8, 0x4 ;  /* 0x000000080b1c7211 */ /* 0x040fe400078e20ff */
[----:B------:R-:W-:Y:S02]  /*0280*/  LEA R26, R11, R9, 0x4 ;  /* 0x000000090b1a7211 */ /* 0x000fe400078e20ff */
[----:B------:R-:W-:-:S02]  /*0290*/  MOV R27, R21 ;  /* 0x00000015001b7202 */ /* 0x000fc40000000f00 */
[----:B------:R-:W-:Y:S02]  /*02a0*/  LEA R23, R2, R7, 0x2 ;  /* 0x0000000702177211 */ /* 0x000fe400078e10ff */
[----:B------:R-:W-:Y:S02]  /*02b0*/  IADD3 R25, PT, PT, -R0, RZ, RZ ;  /* 0x000000ff00197210 */ /* 0x000fe40007ffe1ff */
[----:B------:R-:W-:-:S07]  /*02c0*/  LEA R20, R3, R22, 0x6 ;  /* 0x0000001603147211 */ /* 0x000fce00078e30ff */
.L_x_2:
[----:B------:R-:W0:Y:S08]  /*02d0*/  LDC.64 R16, c[0x0][0x380] ;  /* 0x0000e000ff107b82 */ /* 0x000e300000000a00 */
[----:B------:R-:W1:Y:S01]  /*02e0*/  LDC.64 R18, c[0x0][0x388] ;  /* 0x0000e200ff127b82 */ /* 0x000e620000000a00 */
[----:B0-----:R-:W-:-:S05]  /*02f0*/  IMAD.WIDE R16, R27, 0x4, R16 ;  /* 0x000000041b107825 */ /* 0x001fca00078e0210 */
[----:B------:R-:W2:Y:S01]  /*0300*/  LDG.E R10, desc[UR8][R16.64] ;  /* 0x00000008100a7981 */ /* 0x000ea2000c1e1900 */
[----:B-1----:R-:W-:-:S05]  /*0310*/  IMAD.WIDE.U32 R8, R24, 0x4, R18 ;  /* 0x0000000418087825 */ /* 0x002fca00078e0012 */
[----:B------:R-:W3:Y:S04]  /*0320*/  LDG.E R35, desc[UR8][R8.64] ;  /* 0x0000000808237981 */ /* 0x000ee8000c1e1900 */
[----:B--2---:R-:W-:Y:S04]  /*0330*/  STS [R23], R10 ;  /* 0x0000000a17007388 */ /* 0x004fe80000000800 */
[----:B---3--:R-:W-:Y:S01]  /*0340*/  STS [R20], R35 ;  /* 0x0000002314007388 */ /* 0x008fe20000000800 */
[----:B------:R-:W-:Y:S06]  /*0350*/  BAR.SYNC.DEFER_BLOCKING 0x0 ;  /* 0x0000000000007b1d */ /* 0x000fec0000010000 */
[----:B------:R-:W-:Y:S04]  /*0360*/  LDS R11, [R22] ;  /* 0x00000000160b7984 */ /* 0x000fe80000000800 */
[----:B------:R-:W0:Y:S04]  /*0370*/  LDS.128 R12, [R7] ;  /* 0x00000000070c7984 */ /* 0x000e280000000c00 */
[----:B------:R-:W1:Y:S04]  /*0380*/  LDS R37, [R22+0x40] ;  /* 0x0000400016257984 */ /* 0x000e680000000800 */
[----:B------:R-:W2:Y:S01]  /*0390*/  LDS R33, [R22+0x80] ;  /* 0x0000800016217984 */ /* 0x000ea20000000800 */
[----:B0-----:R-:W-:-:S03]  /*03a0*/  FFMA R32, R12, R11, R31 ;  /* 0x0000000b0c207223 */ /* 0x001fc6000000001f */
[----:B------:R-:W0:Y:S01]  /*03b0*/  LDS R12, [R22+0xc0] ;  /* 0x0000c000160c7984 */ /* 0x000e220000000800 */
[----:B-1----:R-:W-:-:S03]  /*03c0*/  FFMA R34, R37, R13, R32 ;  /* 0x0000000d25227223 */ /* 0x002fc60000000020 */
[----:B------:R-:W-:Y:S04]  /*03d0*/  LDS R13, [R22+0x100] ;  /* 0x00010000160d7984 */ /* 0x000fe80000000800 */
[----:B------:R-:W1:Y:S04]  /*03e0*/  LDS.128 R8, [R7+0x10] ;  /* 0x0000100007087984 */ /* 0x000e680000000c00 */
[----:B------:R-:W3:Y:S04]  /*03f0*/  LDS R32, [R22+0x140] ;  /* 0x0001400016207984 */ /* 0x000ee80000000800 */
[----:B------:R-:W4:Y:S01]  /*0400*/  LDS R31, [R22+0x180] ;  /* 0x00018000161f7984 */ /* 0x000f220000000800 */
[----:B--2---:R-:W-:-:S03]  /*0410*/  FFMA R33, R33, R14, R34 ;  /* 0x0000000e21217223 */ /* 0x004fc60000000022 */
[----:B------:R-:W-:Y:S04]  /*0420*/  LDS R37, [R22+0x340] ;  /* 0x0003400016257984 */ /* 0x000fe80000000800 */
[----:B------:R-:W-:Y:S01]  /*0430*/  LDS R34, [R22+0x3c0] ;  /* 0x0003c00016227984 */ /* 0x000fe20000000800 */
[----:B0-----:R-:W-:-:S03]  /*0440*/  FFMA R15, R12, R15, R33 ;  /* 0x0000000f0c0f7223 */ /* 0x001fc60000000021 */
[----:B------:R-:W-:Y:S01]  /*0450*/  LDS R33, [R22+0x240] ;  /* 0x0002400016217984 */ /* 0x000fe20000000800 */
[----:B-1----:R-:W-:-:S03]  /*0460*/  FFMA R13, R8, R13, R15 ;  /* 0x0000000d080d7223 */ /* 0x002fc6000000000f */
[----:B------:R-:W0:Y:S01]  /*0470*/  LDS R8, [R22+0x1c0] ;  /* 0x0001c00016087984 */ /* 0x000e220000000800 */
[----:B---3--:R-:W-:-:S03]  /*0480*/  FFMA R32, R32, R9, R13 ;  /* 0x0000000920207223 */ /* 0x008fc6000000000d */
[----:B------:R-:W-:Y:S04]  /*0490*/  LDS R9, [R22+0x200] ;  /* 0x0002000016097984 */ /* 0x000fe80000000800 */
[----:B------:R-:W1:Y:S01]  /*04a0*/  LDS.128 R12, [R7+0x20] ;  /* 0x00002000070c7984 */ /* 0x000e620000000c00 */
[----:B----4-:R-:W-:-:S03]  /*04b0*/  FFMA R31, R31, R10, R32 ;  /* 0x0000000a1f1f7223 */ /* 0x010fc60000000020 */
[----:B------:R-:W2:Y:S04]  /*04c0*/  LDS R32, [R22+0x280] ;  /* 0x0002800016207984 */ /* 0x000ea80000000800 */
[----:B------:R-:W3:Y:S01]  /*04d0*/  LDS R10, [R22+0x2c0] ;  /* 0x0002c000160a7984 */ /* 0x000ee20000000800 */
[----:B0-----:R-:W-:-:S03]  /*04e0*/  FFMA R11, R8, R11, R31 ;  /* 0x0000000b080b7223 */ /* 0x001fc6000000001f */
[----:B------:R-:W-:Y:S01]  /*04f0*/  LDS R31, [R22+0x380] ;  /* 0x00038000161f7984 */ /* 0x000fe20000000800 */
[----:B-1----:R-:W-:-:S03]  /*0500*/  FFMA R12, R12, R9, R11 ;  /* 0x000000090c0c7223 */ /* 0x002fc6000000000b */
[----:B------:R-:W-:Y:S01]  /*0510*/  LDS R9, [R22+0x300] ;  /* 0x0003000016097984 */ /* 0x000fe20000000800 */
[----:B------:R-:W-:-:S04]  /*0520*/  FFMA R13, R33, R13, R12 ;  /* 0x0000000d210d7223 */ /* 0x000fc8000000000c */
[----:B--2---:R-:W-:-:S04]  /*0530*/  FFMA R13, R32, R14, R13 ;  /* 0x0000000e200d7223 */ /* 0x004fc8000000000d */
[----:B---3--:R-:W-:Y:S02]  /*0540*/  FFMA R11, R10, R15, R13 ;  /* 0x0000000f0a0b7223 */ /* 0x008fe4000000000d */
[----:B------:R-:W0:Y:S01]  /*0550*/  LDS.128 R12, [R7+0x30] ;  /* 0x00003000070c7984 */ /* 0x000e220000000c00 */
[----:B------:R-:W-:Y:S01]  /*0560*/  IMAD.WIDE.U32 R32, R26, 0x4, R18 ;  /* 0x000000041a207825 */ /* 0x000fe200078e0012 */
[----:B------:R-:W-:Y:S06]  /*0570*/  BAR.SYNC.DEFER_BLOCKING 0x0 ;  /* 0x0000000000007b1d */ /* 0x000fec0000010000 */
[----:B------:R-:W2:Y:S04]  /*0580*/  LDG.E R33, desc[UR8][R32.64] ;  /* 0x0000000820217981 */ /* 0x000ea8000c1e1900 */
[----:B------:R-:W3:Y:S01]  /*0590*/  LDG.E R32, desc[UR8][R16.64+0x40] ;  /* 0x0000400810207981 */ /* 0x000ee2000c1e1900 */
[----:B0-----:R-:W-:-:S04]  /*05a0*/  FFMA R12, R12, R9, R11 ;  /* 0x000000090c0c7223 */ /* 0x001fc8000000000b */
[----:B------:R-:W-:-:S04]  /*05b0*/  FFMA R36, R37, R13, R12 ;  /* 0x0000000d25247223 */ /* 0x000fc8000000000c */
[----:B------:R-:W-:-:S04]  /*05c0*/  FFMA R31, R31, R14, R36 ;  /* 0x0000000e1f1f7223 */ /* 0x000fc80000000024 */
[----:B------:R-:W-:Y:S01]  /*05d0*/  FFMA R15, R34, R15, R31 ;  /* 0x0000000f220f7223 */ /* 0x000fe2000000001f */
[----:B---3--:R-:W-:Y:S04]  /*05e0*/  STS [R23], R32 ;  /* 0x0000002017007388 */ /* 0x008fe80000000800 */
[----:B--2---:R-:W-:Y:S01]  /*05f0*/  STS [R20], R33 ;  /* 0x0000002114007388 */ /* 0x004fe20000000800 */
[----:B------:R-:W-:Y:S06]  /*0600*/  BAR.SYNC.DEFER_BLOCKING 0x0 ;  /* 0x0000000000007b1d */ /* 0x000fec0000010000 */
[----:B------:R-:W-:Y:S04]  /*0610*/  LDS R35, [R22] ;  /* 0x0000000016237984 */ /* 0x000fe80000000800 */
[----:B------:R-:W0:Y:S04]  /*0620*/  LDS.128 R8, [R7] ;  /* 0x0000000007087984 */ /* 0x000e280000000c00 */
[----:B------:R-:W1:Y:S04]  /*0630*/  LDS R12, [R22+0x40] ;  /* 0x00004000160c7984 */ /* 0x000e680000000800 */
[----:B------:R-:W2:Y:S04]  /*0640*/  LDS R31, [R22+0x80] ;  /* 0x00008000161f7984 */ /* 0x000ea80000000800 */
[----:B------:R-:W-:Y:S04]  /*0650*/  LDS R32, [R22+0x140] ;  /* 0x0001400016207984 */ /* 0x000fe80000000800 */
[----:B------:R-:W-:Y:S04]  /*0660*/  LDS R33, [R22+0x180] ;  /* 0x0001800016217984 */ /* 0x000fe80000000800 */
[----:B------:R-:W-:Y:S01]  /*0670*/  LDS R37, [R22+0x340] ;  /* 0x0003400016257984 */ /* 0x000fe20000000800 */
[----:B0-----:R-:W-:-:S03]  /*0680*/  FFMA R15, R8, R35, R15 ;  /* 0x00000023080f7223 */ /* 0x001fc6000000000f */
[----:B------:R-:W0:Y:S01]  /*0690*/  LDS R8, [R22+0xc0] ;  /* 0x0000c00016087984 */ /* 0x000e220000000800 */
[----:B-1----:R-:W-:-:S03]  /*06a0*/  FFMA R34, R12, R9, R15 ;  /* 0x000000090c227223 */ /* 0x002fc6000000000f */
[----:B------:R-:W-:Y:S04]  /*06b0*/  LDS R9, [R22+0x100] ;  /* 0x0001000016097984 */ /* 0x000fe80000000800 */
[----:B------:R-:W1:Y:S01]  /*06c0*/  LDS.128 R12, [R7+0x10] ;  /* 0x00001000070c7984 */ /* 0x000e620000000c00 */
[----:B--2---:R-:W-:-:S03]  /*06d0*/  FFMA R31, R31, R10, R34 ;  /* 0x0000000a1f1f7223 */ /* 0x004fc60000000022 */
[----:B------:R-:W-:Y:S01]  /*06e0*/  LDS R34, [R22+0x3c0] ;  /* 0x0003c00016227984 */ /* 0x000fe20000000800 */
[----:B0-----:R-:W-:-:S03]  /*06f0*/  FFMA R11, R8, R11, R31 ;  /* 0x0000000b080b7223 */ /* 0x001fc6000000001f */
[----:B------:R-:W-:Y:S01]  /*0700*/  LDS R31, [R22+0x240] ;  /* 0x00024000161f7984 */ /* 0x000fe20000000800 */
[----:B-1----:R-:W-:-:S03]  /*0710*/  FFMA R9, R12, R9, R11 ;  /* 0x000000090c097223 */ /* 0x002fc6000000000b */
[----:B------:R-:W0:Y:S01]  /*0720*/  LDS R12, [R22+0x1c0] ;  /* 0x0001c000160c7984 */ /* 0x000e220000000800 */
[----:B------:R-:W-:-:S03]  /*0730*/  FFMA R32, R32, R13, R9 ;  /* 0x0000000d20207223 */ /* 0x000fc60000000009 */
[----:B------:R-:W-:Y:S04]  /*0740*/  LDS R13, [R22+0x200] ;  /* 0x00020000160d7984 */ /* 0x000fe80000000800 */
[----:B------:R-:W1:Y:S01]  /*0750*/  LDS.128 R8, [R7+0x20] ;  /* 0x0000200007087984 */ /* 0x000e620000000c00 */
[----:B------:R-:W-:-:S03]  /*0760*/  FFMA R33, R33, R14, R32 ;  /* 0x0000000e21217223 */ /* 0x000fc60000000020 */
[----:B------:R-:W2:Y:S04]  /*0770*/  LDS R32, [R22+0x280] ;  /* 0x0002800016207984 */ /* 0x000ea80000000800 */
[----:B------:R-:W3:Y:S01]  /*0780*/  LDS R14, [R22+0x2c0] ;  /* 0x0002c000160e7984 */ /* 0x000ee20000000800 */
[----:B0-----:R-:W-:-:S04]  /*0790*/  FFMA R15, R12, R15, R33 ;  /* 0x0000000f0c0f7223 */ /* 0x001fc80000000021 */
[----:B-1----:R-:W-:-:S04]  /*07a0*/  FFMA R8, R8, R13, R15 ;  /* 0x0000000d08087223 */ /* 0x002fc8000000000f */
[----:B------:R-:W-:Y:S02]  /*07b0*/  FFMA R9, R31, R9, R8 ;  /* 0x000000091f097223 */ /* 0x000fe40000000008 */
[----:B------:R-:W-:Y:S02]  /*07c0*/  LDS R31, [R22+0x380] ;  /* 0x00038000161f7984 */ /* 0x000fe40000000800 */
[----:B--2---:R-:W-:Y:S02]  /*07d0*/  FFMA R13, R32, R10, R9 ;  /* 0x0000000a200d7223 */ /* 0x004fe40000000009 */
[----:B------:R-:W-:Y:S02]  /*07e0*/  LDS R9, [R22+0x300] ;  /* 0x0003000016097984 */ /* 0x000fe40000000800 */
        /* <DEDUP_REMOVED lines=10> */
[----:B------:R-:W-:Y:S01]  /*0890*/  IMAD.WIDE.U32 R18, R30, 0x4, R18 ;  /* 0x000000041e127825 */ /* 0x000fe200078e0012 */
        /* <DEDUP_REMOVED lines=8> */
[----:B------:R-:W-:Y:S01]  /*0920*/  LDS R34, [R22+0x340] ;  /* 0x0003400016227984 */ /* 0x000fe20000000800 */
[----:B0-----:R-:W-:-:S03]  /*0930*/  FFMA R15, R8, R35, R15 ;  /* 0x00000023080f7223 */ /* 0x001fc6000000000f */
[----:B------:R-:W0:Y:S01]  /*0940*/  LDS R35, [R22+0xc0] ;  /* 0x0000c00016237984 */ /* 0x000e220000000800 */
[----:B-1----:R-:W-:-:S03]  /*0950*/  FFMA R32, R12, R9, R15 ;  /* 0x000000090c207223 */ /* 0x002fc6000000000f */
[----:B------:R-:W-:Y:S04]  /*0960*/  LDS R9, [R22+0x100] ;  /* 0x0001000016097984 */ /* 0x000fe80000000800 */
[----:B------:R-:W1:Y:S04]  /*0970*/  LDS.128 R12, [R7+0x10] ;  /* 0x00001000070c7984 */ /* 0x000e680000000c00 */
[----:B------:R-:W3:Y:S01]  /*0980*/  LDS R8, [R22+0x140] ;  /* 0x0001400016087984 */ /* 0x000ee20000000800 */
[----:B--2---:R-:W-:-:S03]  /*0990*/  FFMA R10, R31, R10, R32 ;  /* 0x0000000a1f0a7223 */ /* 0x004fc60000000020 */
[----:B------:R-:W2:Y:S01]  /*09a0*/  LDS R31, [R22+0x180] ;  /* 0x00018000161f7984 */ /* 0x000ea20000000800 */
[----:B0-----:R-:W-:-:S03]  /*09b0*/  FFMA R11, R35, R11, R10 ;  /* 0x0000000b230b7223 */ /* 0x001fc6000000000a */
[----:B------:R-:W-:Y:S01]  /*09c0*/  LDS R35, [R22+0x240] ;  /* 0x0002400016237984 */ /* 0x000fe20000000800 */
[----:B-1----:R-:W-:-:S03]  /*09d0*/  FFMA R9, R12, R9, R11 ;  /* 0x000000090c097223 */ /* 0x002fc6000000000b */
[----:B------:R-:W0:Y:S01]  /*09e0*/  LDS R12, [R22+0x1c0] ;  /* 0x0001c000160c7984 */ /* 0x000e220000000800 */
[----:B---3--:R-:W-:-:S03]  /*09f0*/  FFMA R32, R8, R13, R9 ;  /* 0x0000000d08207223 */ /* 0x008fc60000000009 */
[----:B------:R-:W1:Y:S04]  /*0a00*/  LDS.128 R8, [R7+0x20] ;  /* 0x0000200007087984 */ /* 0x000e680000000c00 */
[----:B------:R-:W3:Y:S01]  /*0a10*/  LDS R13, [R22+0x280] ;  /* 0x00028000160d7984 */ /* 0x000ee20000000800 */
[----:B--2---:R-:W-:-:S03]  /*0a20*/  FFMA R31, R31, R14, R32 ;  /* 0x0000000e1f1f7223 */ /* 0x004fc60000000020 */
[----:B------:R-:W-:Y:S01]  /*0a30*/  LDS R32, [R22+0x3c0] ;  /* 0x0003c00016207984 */ /* 0x000fe20000000800 */
[----:B0-----:R-:W-:-:S04]  /*0a40*/  FFMA R15, R12, R15, R31 ;  /* 0x0000000f0c0f7223 */ /* 0x001fc8000000001f */
[----:B-1----:R-:W-:Y:S02]  /*0a50*/  FFMA R8, R8, R33, R15 ;  /* 0x0000002108087223 */ /* 0x002fe4000000000f */
[----:B------:R-:W-:Y:S02]  /*0a60*/  LDS R33, [R22+0x380] ;  /* 0x0003800016217984 */ /* 0x000fe40000000800 */
[----:B------:R-:W-:Y:S02]  /*0a70*/  FFMA R12, R35, R9, R8 ;  /* 0x00000009230c7223 */ /* 0x000fe40000000008 */
[----:B------:R-:W0:Y:S02]  /*0a80*/  LDS R8, [R22+0x2c0] ;  /* 0x0002c00016087984 */ /* 0x000e240000000800 */
[----:B---3--:R-:W-:Y:S02]  /*0a90*/  FFMA R9, R13, R10, R12 ;  /* 0x0000000a0d097223 */ /* 0x008fe4000000000c */
[----:B------:R-:W-:Y:S04]  /*0aa0*/  LDS R35, [R22+0x300] ;  /* 0x0003000016237984 */ /* 0x000fe80000000800 */
[----:B------:R-:W1:Y:S01]  /*0ab0*/  LDS.128 R12, [R7+0x30] ;  /* 0x00003000070c7984 */ /* 0x000e620000000c00 */
[----:B------:R-:W-:Y:S06]  /*0ac0*/  BAR.SYNC.DEFER_BLOCKING 0x0 ;  /* 0x0000000000007b1d */ /* 0x000fec0000010000 */
[----:B------:R0:W2:Y:S04]  /*0ad0*/  LDG.E R16, desc[UR8][R16.64+0xc0] ;  /* 0x0000c00810107981 */ /* 0x0000a8000c1e1900 */
[----:B------:R-:W3:Y:S01]  /*0ae0*/  LDG.E R19, desc[UR8][R18.64] ;  /* 0x0000000812137981 */ /* 0x000ee2000c1e1900 */
[----:B0-----:R-:W-:-:S04]  /*0af0*/  FFMA R17, R8, R11, R9 ;  /* 0x0000000b08117223 */ /* 0x001fc80000000009 */
[----:B-1----:R-:W-:-:S04]  /*0b00*/  FFMA R35, R12, R35, R17 ;  /* 0x000000230c237223 */ /* 0x002fc80000000011 */
[----:B------:R-:W-:-:S04]  /*0b10*/  FFMA R34, R34, R13, R35 ;  /* 0x0000000d22227223 */ /* 0x000fc80000000023 */
[----:B------:R-:W-:-:S04]  /*0b20*/  FFMA R33, R33, R14, R34 ;  /* 0x0000000e21217223 */ /* 0x000fc80000000022 */
[----:B------:R-:W-:Y:S01]  /*0b30*/  FFMA R17, R32, R15, R33 ;  /* 0x0000000f20117223 */ /* 0x000fe20000000021 */
[----:B------:R-:W-:-:S04]  /*0b40*/  IADD3 R25, PT, PT, R25, 0x4, RZ ;  /* 0x0000000419197810 */ /* 0x000fc80007ffe0ff */
[----:B------:R-:W-:Y:S02]  /*0b50*/  ISETP.NE.AND P0, PT, R25, RZ, PT ;  /* 0x000000ff1900720c */ /* 0x000fe40003f05270 */
[----:B------:R-:W-:Y:S02]  /*0b60*/  IADD3 R27, PT, PT, R27, 0x40, RZ ;  /* 0x000000401b1b7810 */ /* 0x000fe40007ffe0ff */
[C---:B------:R-:W-:Y:S02]  /*0b70*/  LEA R30, R5.reuse, R30, 0x6 ;  /* 0x0000001e051e7211 */ /* 0x040fe400078e30ff */
[C---:B------:R-:W-:Y:S02]  /*0b80*/  LEA R28, R5.reuse, R28, 0x6 ;  /* 0x0000001c051c7211 */ /* 0x040fe400078e30ff */
[C---:B------:R-:W-:Y:S02]  /*0b90*/  LEA R26, R5.reuse, R26, 0x6 ;  /* 0x0000001a051a7211 */ /* 0x040fe400078e30ff */
[----:B------:R-:W-:Y:S01]  /*0ba0*/  LEA R24, R5, R24, 0x6 ;  /* 0x0000001805187211 */ /* 0x000fe200078e30ff */
[----:B--2---:R-:W-:Y:S04]  /*0bb0*/  STS [R23], R16 ;  /* 0x0000001017007388 */ /* 0x004fe80000000800 */
[----:B---3--:R-:W-:Y:S01]  /*0bc0*/  STS [R20], R19 ;  /* 0x0000001314007388 */ /* 0x008fe20000000800 */
[----:B------:R-:W-:Y:S06]  /*0bd0*/  BAR.SYNC.DEFER_BLOCKING 0x0 ;  /* 0x0000000000007b1d */ /* 0x000fec0000010000 */
[----:B------:R-:W-:Y:S04]  /*0be0*/  LDS R31, [R22] ;  /* 0x00000000161f7984 */ /* 0x000fe80000000800 */
[----:B------:R-:W0:Y:S04]  /*0bf0*/  LDS.128 R8, [R7] ;  /* 0x0000000007087984 */ /* 0x000e280000000c00 */
[----:B------:R-:W1:Y:S04]  /*0c00*/  LDS R36, [R22+0x40] ;  /* 0x0000400016247984 */ /* 0x000e680000000800 */
[----:B------:R-:W2:Y:S04]  /*0c10*/  LDS R37, [R22+0x80] ;  /* 0x0000800016257984 */ /* 0x000ea80000000800 */
[----:B------:R-:W3:Y:S04]  /*0c20*/  LDS R34, [R22+0xc0] ;  /* 0x0000c00016227984 */ /* 0x000ee80000000800 */
[----:B------:R-:W-:Y:S04]  /*0c30*/  LDS R33, [R22+0x100] ;  /* 0x0001000016217984 */ /* 0x000fe80000000800 */
[----:B------:R-:W4:Y:S04]  /*0c40*/  LDS.128 R12, [R7+0x10] ;  /* 0x00001000070c7984 */ /* 0x000f280000000c00 */
[----:B------:R-:W5:Y:S04]  /*0c50*/  LDS R32, [R22+0x140] ;  /* 0x0001400016207984 */ /* 0x000f680000000800 */
[----:B------:R-:W5:Y:S01]  /*0c60*/  LDS R35, [R22+0x180] ;  /* 0x0001800016237984 */ /* 0x000f620000000800 */
[----:B0-----:R-:W-:-:S03]  /*0c70*/  FFMA R17, R8, R31, R17 ;  /* 0x0000001f08117223 */ /* 0x001fc60000000011 */
[----:B------:R-:W0:Y:S01]  /*0c80*/  LDS R8, [R22+0x1c0] ;  /* 0x0001c00016087984 */ /* 0x000e220000000800 */
[----:B-1----:R-:W-:-:S03]  /*0c90*/  FFMA R36, R36, R9, R17 ;  /* 0x0000000924247223 */ /* 0x002fc60000000011 */
[----:B------:R-:W-:Y:S04]  /*0ca0*/  LDS R31, [R22+0x200] ;  /* 0x00020000161f7984 */ /* 0x000fe80000000800 */
[----:B------:R-:W1:Y:S01]  /*0cb0*/  LDS.128 R16, [R7+0x20] ;  /* 0x0000200007107984 */ /* 0x000e620000000c00 */
[----:B--2---:R-:W-:-:S04]  /*0cc0*/  FFMA R37, R37, R10, R36 ;  /* 0x0000000a25257223 */ /* 0x004fc80000000024 */
[----:B---3--:R-:W-:-:S04]  /*0cd0*/  FFMA R11, R34, R11, R37 ;  /* 0x0000000b220b7223 */ /* 0x008fc80000000025 */
[----:B----4-:R-:W-:Y:S02]  /*0ce0*/  FFMA R11, R12, R33, R11 ;  /* 0x000000210c0b7223 */ /* 0x010fe4000000000b */
[----:B------:R-:W2:Y:S02]  /*0cf0*/  LDS R12, [R22+0x240] ;  /* 0x00024000160c7984 */ /* 0x000ea40000000800 */
[----:B-----5:R-:W-:Y:S02]  /*0d00*/  FFMA R32, R32, R13, R11 ;  /* 0x0000000d20207223 */ /* 0x020fe4000000000b */
[----:B------:R-:W3:Y:S02]  /*0d10*/  LDS R13, [R22+0x280] ;  /* 0x00028000160d7984 */ /* 0x000ee40000000800 */
[----:B------:R-:W-:Y:S02]  /*0d20*/  FFMA R35, R35, R14, R32 ;  /* 0x0000000e23237223 */ /* 0x000fe40000000020 */
[----:B------:R-:W4:Y:S04]  /*0d30*/  LDS R14, [R22+0x2c0] ;  /* 0x0002c000160e7984 */ /* 0x000f280000000800 */
[----:B------:R-:W-:Y:S01]  /*0d40*/  LDS R32, [R22+0x340] ;  /* 0x0003400016207984 */ /* 0x000fe20000000800 */
[----:B0-----:R-:W-:-:S03]  /*0d50*/  FFMA R35, R8, R15, R35 ;  /* 0x0000000f08237223 */ /* 0x001fc60000000023 */
[----:B------:R-:W-:Y:S04]  /*0d60*/  LDS R15, [R22+0x300] ;  /* 0x00030000160f7984 */ /* 0x000fe80000000800 */
[----:B------:R-:W0:Y:S01]  /*0d70*/  LDS.128 R8, [R7+0x30] ;  /* 0x0000300007087984 */ /* 0x000e220000000c00 */
[----:B-1----:R-:W-:-:S03]  /*0d80*/  FFMA R35, R16, R31, R35 ;  /* 0x0000001f10237223 */ /* 0x002fc60000000023 */
[----:B------:R-:W1:Y:S04]  /*0d90*/  LDS R31, [R22+0x380] ;  /* 0x00038000161f7984 */ /* 0x000e680000000800 */
[----:B------:R-:W5:Y:S01]  /*0da0*/  LDS R16, [R22+0x3c0] ;  /* 0x0003c00016107984 */ /* 0x000f620000000800 */
[----:B--2---:R-:W-:-:S04]  /*0db0*/  FFMA R12, R12, R17, R35 ;  /* 0x000000110c0c7223 */ /* 0x004fc80000000023 */
[----:B---3--:R-:W-:-:S04]  /*0dc0*/  FFMA R13, R13, R18, R12 ;  /* 0x000000120d0d7223 */ /* 0x008fc8000000000c */
[----:B----4-:R-:W-:-:S04]  /*0dd0*/  FFMA R13, R14, R19, R13 ;  /* 0x000000130e0d7223 */ /* 0x010fc8000000000d */
[----:B0-----:R-:W-:-:S04]  /*0de0*/  FFMA R13, R8, R15, R13 ;  /* 0x0000000f080d7223 */ /* 0x001fc8000000000d */
[----:B------:R-:W-:-:S04]  /*0df0*/  FFMA R32, R32, R9, R13 ;  /* 0x0000000920207223 */ /* 0x000fc8000000000d */
[----:B-1----:R-:W-:-:S04]  /*0e00*/  FFMA R31, R31, R10, R32 ;  /* 0x0000000a1f1f7223 */ /* 0x002fc80000000020 */
[----:B-----5:R-:W-:Y:S01]  /*0e10*/  FFMA R31, R16, R11, R31 ;  /* 0x0000000b101f7223 */ /* 0x020fe2000000001f */
[----:B------:R-:W-:Y:S06]  /*0e20*/  BAR.SYNC.DEFER_BLOCKING 0x0 ;  /* 0x0000000000007b1d */ /* 0x000fec0000010000 */
[----:B------:R-:W-:Y:S05]  /*0e30*/  @P0 BRA `(.L_x_2) ;  /* 0xfffffff400240947 */ /* 0x000fea000383ffff */
.L_x_1:
[----:B------:R-:W-:-:S13]  /*0e40*/  LOP3.LUT P0, R8, R29, 0x3, RZ, 0xc0, !PT ;  /* 0x000000031d087812 */ /* 0x000fda000780c0ff */
[----:B------:R-:W-:Y:S05]  /*0e50*/  @!P0 BRA `(.L_x_0) ;  /* 0x00000008007c8947 */ /* 0x000fea0003800000 */
[----:B------:R-:W-:Y:S02]  /*0e60*/  ISETP.NE.AND P0, PT, R8, 0x1, PT ;  /* 0x000000010800780c */ /* 0x000fe40003f05270 */
[----:B------:R-:W-:-:S04]  /*0e70*/  LOP3.LUT R29, R29, 0x1, RZ, 0xc0, !PT ;  /* 0x000000011d1d7812 */ /* 0x000fc800078ec0ff */
[----:B------:R-:W-:-:S07]  /*0e80*/  ISETP.NE.U32.AND P1, PT, R29, 0x1, PT ;  /* 0x000000011d00780c */ /* 0x000fce0003f25070 */
[----:B------:R-:W-:Y:S06]  /*0e90*/  @!P0 BRA `(.L_x_3) ;  /* 0x0000000400908947 */ /* 0x000fec0003800000 */
[----:B------:R-:W0:Y:S01]  /*0ea0*/  LDC.64 R22, c[0x0][0x380] ;  /* 0x0000e000ff167b82 */ /* 0x000e220000000a00 */
[C---:B------:R-:W-:Y:S02]  /*0eb0*/  LEA R18, R0.reuse, R3, 0x4 ;  /* 0x0000000300127211 */ /* 0x040fe400078e20ff */
[----:B------:R-:W-:-:S03]  /*0ec0*/  LEA R9, R0, R21, 0x4 ;  /* 0x0000001500097211 */ /* 0x000fc600078e20ff */
[----:B------:R-:W-:Y:S02]  /*0ed0*/  IMAD R13, R18, R5, R4 ;  /* 0x00000005120d7224 */ /* 0x000fe400078e0204 */
[----:B------:R-:W1:Y:S01]  /*0ee0*/  LDC.64 R16, c[0x0][0x388] ;  /* 0x0000e200ff107b82 */ /* 0x000e620000000a00 */
[----:B0-----:R-:W-:-:S05]  /*0ef0*/  IMAD.WIDE R22, R9, 0x4, R22 ;  /* 0x0000000409167825 */ /* 0x001fca00078e0216 */
[----:B------:R-:W2:Y:S01]  /*0f00*/  LDG.E R19, desc[UR8][R22.64] ;  /* 0x0000000816137981 */ /* 0x000ea2000c1e1900 */
[----:B-1----:R-:W-:-:S05]  /*0f10*/  IMAD.WIDE.U32 R12, R13, 0x4, R16 ;  /* 0x000000040d0c7825 */ /* 0x002fca00078e0010 */
[----:B------:R-:W3:Y:S01]  /*0f20*/  LDG.E R25, desc[UR8][R12.64] ;  /* 0x000000080c197981 */ /* 0x000ee2000c1e1900 */
[----:B------:R-:W-:-:S04]  /*0f30*/  UIADD3 UR5, UPT, UPT, UR4, 0x400, URZ ;  /* 0x0000040004057890 */ /* 0x000fc8000fffe0ff */
[----:B------:R-:W-:Y:S01]  /*0f40*/  ULEA UR5, UR6, UR5, 0x18 ;  /* 0x0000000506057291 */ /* 0x000fe2000f8ec0ff */
[----:B------:R-:W-:-:S05]  /*0f50*/  LEA R30, R2, R7, 0x2 ;  /* 0x00000007021e7211 */ /* 0x000fca00078e10ff */
[----:B------:R-:W-:-:S04]  /*0f60*/  LEA R20, R2, UR5, 0x2 ;  /* 0x0000000502147c11 */ /* 0x000fc8000f8e10ff */
[----:B------:R-:W-:Y:S02]  /*0f70*/  LEA R32, R3, R20, 0x6 ;  /* 0x0000001403207211 */ /* 0x000fe400078e30ff */
[----:B------:R-:W-:Y:S01]  /*0f80*/  IADD3 R18, PT, PT, R18, 0x10, RZ ;  /* 0x0000001012127810 */ /* 0x000fe20007ffe0ff */
        /* <DEDUP_REMOVED lines=11> */
[----:B------:R-:W5:Y:S04]  /*1040*/  LDS R19, [R20+0x180] ;  /* 0x0001800014137984 */ /* 0x000f680000000800 */
[----:B------:R-:W5:Y:S04]  /*1050*/  LDS R24, [R20+0x1c0] ;  /* 0x0001c00014187984 */ /* 0x000f680000000800 */
[----:B------:R-:W-:Y:S01]  /*1060*/  LDS R36, [R20+0x240] ;  /* 0x0002400014247984 */ /* 0x000fe20000000800 */
[----:B0-----:R-:W-:-:S03]  /*1070*/  FFMA R8, R8, R27, R31 ;  /* 0x0000001b08087223 */ /* 0x001fc6000000001f */
[----:B------:R-:W-:Y:S01]  /*1080*/  LDS R27, [R20+0x200] ;  /* 0x00020000141b7984 */ /* 0x000fe20000000800 */
[----:B-1----:R-:W-:-:S03]  /*1090*/  FFMA R9, R29, R9, R8 ;  /* 0x000000091d097223 */ /* 0x002fc60000000008 */
[----:B------:R-:W-:Y:S01]  /*10a0*/  LDS R29, [R20+0x300] ;  /* 0x00030000141d7984 */ /* 0x000fe20000000800 */
[----:B--2---:R-:W-:-:S03]  /*10b0*/  FFMA R10, R28, R10, R9 ;  /* 0x0000000a1c0a7223 */ /* 0x004fc60000000009 */
[----:B------:R-:W-:Y:S01]  /*10c0*/  LDS R31, [R20+0x380] ;  /* 0x00038000141f7984 */ /* 0x000fe20000000800 */
[----:B---3--:R-:W-:-:S03]  /*10d0*/  FFMA R11, R33, R11, R10 ;  /* 0x0000000b210b7223 */ /* 0x008fc6000000000a */
[----:B------:R-:W-:Y:S04]  /*10e0*/  LDS R33, [R20+0x280] ;  /* 0x0002800014217984 */ /* 0x000fe80000000800 */
[----:B------:R-:W-:Y:S01]  /*10f0*/  LDS R28, [R20+0x3c0] ;  /* 0x0003c000141c7984 */ /* 0x000fe20000000800 */
[----:B----4-:R-:W-:-:S03]  /*1100*/  FFMA R11, R12, R34, R11 ;  /* 0x000000220c0b7223 */ /* 0x010fc6000000000b */
[----:B------:R-:W-:Y:S01]  /*1110*/  LDS R34, [R20+0x2c0] ;  /* 0x0002c00014227984 */ /* 0x000fe20000000800 */
[----:B-----5:R-:W-:Y:S01]  /*1120*/  FFMA R26, R26, R13, R11 ;  /* 0x0000000d1a1a7223 */ /* 0x020fe2000000000b */
[----:B------:R-:W-:Y:S02]  /*1130*/  IMAD R13, R18, R5, R4 ;  /* 0x00000005120d7224 */ /* 0x000fe400078e0204 */
[----:B------:R-:W0:Y:S01]  /*1140*/  LDS.128 R8, [R7+0x20] ;  /* 0x0000200007087984 */ /* 0x000e220000000c00 */
[----:B------:R-:W-:Y:S01]  /*1150*/  FFMA R19, R19, R14, R26 ;  /* 0x0000000e13137223 */ /* 0x000fe2000000001a */
[----:B------:R-:W-:Y:S02]  /*1160*/  IMAD.WIDE.U32 R12, R13, 0x4, R16 ;  /* 0x000000040d0c7825 */ /* 0x000fe400078e0010 */
[----:B------:R-:W-:Y:S02]  /*1170*/  LDS R26, [R20+0x340] ;  /* 0x00034000141a7984 */ /* 0x000fe40000000800 */
[----:B------:R-:W-:-:S02]  /*1180*/  FFMA R35, R24, R15, R19 ;  /* 0x0000000f18237223 */ /* 0x000fc40000000013 */
[----:B------:R-:W1:Y:S01]  /*1190*/  LDS.128 R16, [R7+0x30] ;  /* 0x0000300007107984 */ /* 0x000e620000000c00 */
[----:B------:R-:W-:Y:S06]  /*11a0*/  BAR.SYNC.DEFER_BLOCKING 0x0 ;  /* 0x0000000000007b1d */ /* 0x000fec0000010000 */
[----:B------:R-:W2:Y:S04]  /*11b0*/  LDG.E R23, desc[UR8][R22.64+0x40] ;  /* 0x0000400816177981 */ /* 0x000ea8000c1e1900 */
[----:B------:R-:W3:Y:S01]  /*11c0*/  LDG.E R37, desc[UR8][R12.64] ;  /* 0x000000080c257981 */ /* 0x000ee2000c1e1900 */
[----:B0-----:R-:W-:-:S04]  /*11d0*/  FFMA R35, R8, R27, R35 ;  /* 0x0000001b08237223 */ /* 0x001fc80000000023 */
[----:B------:R-:W-:-:S04]  /*11e0*/  FFMA R36, R36, R9, R35 ;  /* 0x0000000924247223 */ /* 0x000fc80000000023 */
[----:B------:R-:W-:-:S04]  /*11f0*/  FFMA R33, R33, R10, R36 ;  /* 0x0000000a21217223 */ /* 0x000fc80000000024 */
[----:B------:R-:W-:-:S04]  /*1200*/  FFMA R33, R34, R11, R33 ;  /* 0x0000000b22217223 */ /* 0x000fc80000000021 */
[----:B-1----:R-:W-:-:S04]  /*1210*/  FFMA R29, R16, R29, R33 ;  /* 0x0000001d101d7223 */ /* 0x002fc80000000021 */
[----:B------:R-:W-:-:S04]  /*1220*/  FFMA R26, R26, R17, R29 ;  /* 0x000000111a1a7223 */ /* 0x000fc8000000001d */
[----:B------:R-:W-:-:S04]  /*1230*/  FFMA R31, R31, R18, R26 ;  /* 0x000000121f1f7223 */ /* 0x000fc8000000001a */
[----:B------:R-:W-:Y:S01]  /*1240*/  FFMA R33, R28, R19, R31 ;  /* 0x000000131c217223 */ /* 0x000fe2000000001f */
        /* <DEDUP_REMOVED lines=14> */
[----:B------:R-:W-:Y:S04]  /*1330*/  LDS R31, [R20+0x200] ;  /* 0x00020000141f7984 */ /* 0x000fe80000000800 */
[----:B------:R-:W5:Y:S01]  /*1340*/  LDS.128 R16, [R7+0x20] ;  /* 0x0000200007107984 */ /* 0x000f620000000c00 */
[----:B0-----:R-:W-:-:S03]  /*1350*/  FFMA R25, R12, R25, R33 ;  /* 0x000000190c197223 */ /* 0x001fc60000000021 */
[----:B------:R-:W0:Y:S01]  /*1360*/  LDS R28, [R20+0x240] ;  /* 0x00024000141c7984 */ /* 0x000e220000000800 */
[----:B-1----:R-:W-:-:S03]  /*1370*/  FFMA R24, R24, R13, R25 ;  /* 0x0000000d18187223 */ /* 0x002fc60000000019 */
[----:B------:R-:W1:Y:S01]  /*1380*/  LDS R25, [R20+0x280] ;  /* 0x0002800014197984 */ /* 0x000e620000000800 */
[----:B--2---:R-:W-:-:S03]  /*1390*/  FFMA R27, R27, R14, R24 ;  /* 0x0000000e1b1b7223 */ /* 0x004fc60000000018 */
[----:B------:R-:W2:Y:S01]  /*13a0*/  LDS R24, [R20+0x2c0] ;  /* 0x0002c00014187984 */ /* 0x000ea20000000800 */
[----:B---3--:R-:W-:-:S03]  /*13b0*/  FFMA R33, R22, R15, R27 ;  /* 0x0000000f16217223 */ /* 0x008fc6000000001b */
[----:B------:R-:W-:Y:S04]  /*13c0*/  LDS R27, [R20+0x300] ;  /* 0x00030000141b7984 */ /* 0x000fe80000000800 */
[----:B------:R-:W3:Y:S01]  /*13d0*/  LDS.128 R12, [R7+0x30] ;  /* 0x00003000070c7984 */ /* 0x000ee20000000c00 */
[----:B----4-:R-:W-:-:S03]  /*13e0*/  FFMA R33, R8, R23, R33 ;  /* 0x0000001708217223 */ /* 0x010fc60000000021 */
[----:B------:R-:W4:Y:S04]  /*13f0*/  LDS R22, [R20+0x340] ;  /* 0x0003400014167984 */ /* 0x000f280000000800 */
[----:B------:R-:W4:Y:S01]  /*1400*/  LDS R23, [R20+0x380] ;  /* 0x0003800014177984 */ /* 0x000f220000000800 */
[----:B-----5:R-:W-:-:S03]  /*1410*/  FFMA R30, R30, R9, R33 ;  /* 0x000000091e1e7223 */ /* 0x020fc60000000021 */
[----:B------:R-:W5:Y:S01]  /*1420*/  LDS R8, [R20+0x3c0] ;  /* 0x0003c00014087984 */ /* 0x000f620000000800 */
[----:B------:R-:W-:-:S04]  /*1430*/  FFMA R29, R29, R10, R30 ;  /* 0x0000000a1d1d7223 */ /* 0x000fc8000000001e */
[----:B------:R-:W-:-:S04]  /*1440*/  FFMA R11, R26, R11, R29 ;  /* 0x0000000b1a0b7223 */ /* 0x000fc8000000001d */
[----:B------:R-:W-:-:S04]  /*1450*/  FFMA R11, R16, R31, R11 ;  /* 0x0000001f100b7223 */ /* 0x000fc8000000000b */
[----:B0-----:R-:W-:-:S04]  /*1460*/  FFMA R28, R28, R17, R11 ;  /* 0x000000111c1c7223 */ /* 0x001fc8000000000b */
[----:B-1----:R-:W-:-:S04]  /*1470*/  FFMA R25, R25, R18, R28 ;  /* 0x0000001219197223 */ /* 0x002fc8000000001c */
[----:B--2---:R-:W-:-:S04]  /*1480*/  FFMA R19, R24, R19, R25 ;  /* 0x0000001318137223 */ /* 0x004fc80000000019 */
[----:B---3--:R-:W-:-:S04]  /*1490*/  FFMA R19, R12, R27, R19 ;  /* 0x0000001b0c137223 */ /* 0x008fc80000000013 */
[----:B----4-:R-:W-:-:S04]  /*14a0*/  FFMA R22, R22, R13, R19 ;  /* 0x0000000d16167223 */ /* 0x010fc80000000013 */
[----:B------:R-:W-:-:S04]  /*14b0*/  FFMA R23, R23, R14, R22 ;  /* 0x0000000e17177223 */ /* 0x000fc80000000016 */
[----:B-----5:R-:W-:Y:S01]  /*14c0*/  FFMA R31, R8, R15, R23 ;  /* 0x0000000f081f7223 */ /* 0x020fe20000000017 */
[----:B------:R-:W-:Y:S06]  /*14d0*/  BAR.SYNC.DEFER_BLOCKING 0x0 ;  /* 0x0000000000007b1d */ /* 0x000fec0000010000 */
.L_x_3:
[----:B------:R-:W-:Y:S05]  /*14e0*/  @P1 BRA `(.L_x_0) ;  /* 0x0000000000d81947 */ /* 0x000fea0003800000 */
[----:B------:R-:W0:Y:S01]  /*14f0*/  LDC.64 R8, c[0x0][0x380] ;  /* 0x0000e000ff087b82 */ /* 0x000e220000000a00 */
[C---:B------:R-:W-:Y:S02]  /*1500*/  LEA R10, R0.reuse, R3, 0x4 ;  /* 0x00000003000a7211 */ /* 0x040fe400078e20ff */
[----:B------:R-:W-:-:S03]  /*1510*/  LEA R21, R0, R21, 0x4 ;  /* 0x0000001500157211 */ /* 0x000fc600078e20ff */
[----:B------:R-:W-:Y:S02]  /*1520*/  IMAD R11, R10, R5, R4 ;  /* 0x000000050a0b7224 */ /* 0x000fe400078e0204 */
[----:B------:R-:W1:Y:S01]  /*1530*/  LDC.64 R12, c[0x0][0x388] ;  /* 0x0000e200ff0c7b82 */ /* 0x000e620000000a00 */
[----:B0-----:R-:W-:-:S05]  /*1540*/  IMAD.WIDE R8, R21, 0x4, R8 ;  /* 0x0000000415087825 */ /* 0x001fca00078e0208 */
[----:B------:R-:W2:Y:S01]  /*1550*/  LDG.E R14, desc[UR8][R8.64] ;  /* 0x00000008080e7981 */ /* 0x000ea2000c1e1900 */
[----:B-1----:R-:W-:-:S06]  /*1560*/  IMAD.WIDE.U32 R12, R11, 0x4, R12 ;  /* 0x000000040b0c7825 */ /* 0x002fcc00078e000c */
[----:B------:R-:W3:Y:S01]  /*1570*/  LDG.E R12, desc[UR8][R12.64] ;  /* 0x000000080c0c7981 */ /* 0x000ee2000c1e1900 */
[----:B------:R-:W-:-:S04]  /*1580*/  UIADD3 UR4, UPT, UPT, UR4, 0x400, URZ ;  /* 0x0000040004047890 */ /* 0x000fc8000fffe0ff */
[----:B------:R-:W-:Y:S01]  /*1590*/  ULEA UR4, UR6, UR4, 0x18 ;  /* 0x0000000406047291 */ /* 0x000fe2000f8ec0ff */
[----:B------:R-:W-:-:S05]  /*15a0*/  LEA R15, R2, R7, 0x2 ;  /* 0x00000007020f7211 */ /* 0x000fca00078e10ff */
[----:B------:R-:W-:-:S04]  /*15b0*/  LEA R0, R2, UR4, 0x2 ;  /* 0x0000000402007c11 */ /* 0x000fc8000f8e10ff */
        /* <DEDUP_REMOVED lines=26> */
[----:B------:R-:W4:Y:S01]  /*1760*/  LDS R10, [R0+0x340] ;  /* 0x00034000000a7984 */ /* 0x000f220000000800 */
[----:B-----5:R-:W-:-:S03]  /*1770*/  FFMA R2, R2, R17, R3 ;  /* 0x0000001102027223 */ /* 0x020fc60000000003 */
[----:B------:R-:W5:Y:S04]  /*1780*/  LDS R16, [R0+0x380] ;  /* 0x0003800000107984 */ /* 0x000f680000000800 */
        /* <DEDUP_REMOVED lines=9> */
[----:B-----5:R-:W-:-:S04]  /*1820*/  FFMA R16, R16, R30, R9 ;  /* 0x0000001e10107223 */ /* 0x020fc80000000009 */
[----:B------:R-:W-:Y:S01]  /*1830*/  FFMA R31, R3, R31, R16 ;  /* 0x0000001f031f7223 */ /* 0x000fe20000000010 */
[----:B------:R-:W-:Y:S06]  /*1840*/  BAR.SYNC.DEFER_BLOCKING 0x0 ;  /* 0x0000000000007b1d */ /* 0x000fec0000010000 */
.L_x_0:
[----:B------:R-:W0:Y:S01]  /*1850*/  LDC.64 R2, c[0x0][0x390] ;  /* 0x0000e400ff027b82 */ /* 0x000e220000000a00 */
[----:B------:R-:W-:-:S04]  /*1860*/  IMAD R5, R6, R5, R4 ;  /* 0x0000000506057224 */ /* 0x000fc800078e0204 */
[----:B0-----:R-:W-:-:S05]  /*1870*/  IMAD.WIDE R2, R5, 0x4, R2 ;  /* 0x0000000405027825 */ /* 0x001fca00078e0202 */
[----:B------:R-:W-:Y:S01]  /*1880*/  STG.E desc[UR8][R2.64], R31 ;  /* 0x0000001f02007986 */ /* 0x000fe2000c101908 */
[----:B------:R-:W-:Y:S05]  /*1890*/  EXIT ;  /* 0x000000000000794d */ /* 0x000fea0003800000 */
.L_x_4:
[----:B------:R-:W-:-:S00]  /*18a0*/  BRA `(.L_x_4) ;  /* 0xfffffffc00fc7947 */ /* 0x000fc0000383ffff */
[----:B------:R-:W-:-:S00]  /*18b0*/  NOP ;  /* 0x0000000000007918 */ /* 0x000fc00000000000 */
        /* <DEDUP_REMOVED lines=12> */
.L_x_5:


//--------------------- .nv.shared._Z19tiled_matmul_kernelPfS_S_i --------------------------
	.section	.nv.shared._Z19tiled_matmul_kernelPfS_S_i,"aw",@nobits
	.sectionflags	@""
	.align	4
.nv.shared._Z19tiled_matmul_kernelPfS_S_i:
	.zero		3072


//--------------------- .nv.shared.reserved.0     --------------------------
	.section	.nv.shared.reserved.0,"aw",@nobits
	.weak		__nv_reservedSMEM_offset_0_alias
	.size		__nv_reservedSMEM_offset_0_alias, 0, 64
	.other		__nv_reservedSMEM_offset_0_alias,@"STO_CUDA_RESERVED_SHARED STV_DEFAULT"
__nv_reservedSMEM_offset_0_alias:
	.zero		0
	.zero		64


//--------------------- .nv.constant0._Z19tiled_matmul_kernelPfS_S_i --------------------------
	.section	.nv.constant0._Z19tiled_matmul_kernelPfS_S_i,"a",@progbits
	.sectionflags	@""
	.align	4
.nv.constant0._Z19tiled_matmul_kernelPfS_S_i:
	.zero		924


//--------------------- SYMBOLS --------------------------

	.type		.nv.reservedSmem.offset0,@object
	.size		.nv.reservedSmem.offset0,0x4
	.type		.nv.reservedSmem.cap,@object
	.size		.nv.reservedSmem.cap,0x4
